//
// Generated by NVIDIA NVVM Compiler
//
// Compiler Build ID: CL-36424714
// Cuda compilation tools, release 13.0, V13.0.88
// Based on NVVM 20.0.0
//

.version 9.0
.target sm_100
.address_size 64

	// .globl	_Z7load_caPiS_i

.visible .entry _Z7load_caPiS_i(
	.param .u64 .ptr .align 1 _Z7load_caPiS_i_param_0,
	.param .u64 .ptr .align 1 _Z7load_caPiS_i_param_1,
	.param .u32 _Z7load_caPiS_i_param_2
)
{
	.reg .pred 	%p<12>;
	.reg .b32 	%r<35>;
	.reg .b64 	%rd<33>;

	ld.param.u64 	%rd8, [_Z7load_caPiS_i_param_0];
	ld.param.u64 	%rd9, [_Z7load_caPiS_i_param_1];
	ld.param.u32 	%r12, [_Z7load_caPiS_i_param_2];
	cvta.to.global.u64 	%rd1, %rd9;
	mov.u32 	%r13, %tid.x;
	setp.ne.s32 	%p1, %r13, 0;
	setp.lt.s32 	%p2, %r12, 1;
	or.pred  	%p3, %p1, %p2;
	@%p3 bra 	$L__BB0_12;
	and.b32  	%r1, %r12, 7;
	setp.lt.u32 	%p4, %r12, 8;
	mov.b32 	%r33, 0;
	@%p4 bra 	$L__BB0_4;
	and.b32  	%r33, %r12, 2147483640;
	neg.s32 	%r31, %r33;
	add.s64 	%rd32, %rd8, 16;
	add.s64 	%rd31, %rd1, 16;
$L__BB0_3:
	.pragma "nounroll";
	add.s64 	%rd10, %rd32, -16;
	// begin inline asm
	ld.ca.s32 %r15, [%rd10];
	// end inline asm
	st.global.u32 	[%rd31+-16], %r15;
	add.s64 	%rd11, %rd32, -12;
	// begin inline asm
	ld.ca.s32 %r16, [%rd11];
	// end inline asm
	st.global.u32 	[%rd31+-12], %r16;
	add.s64 	%rd12, %rd32, -8;
	// begin inline asm
	ld.ca.s32 %r17, [%rd12];
	// end inline asm
	st.global.u32 	[%rd31+-8], %r17;
	add.s64 	%rd13, %rd32, -4;
	// begin inline asm
	ld.ca.s32 %r18, [%rd13];
	// end inline asm
	st.global.u32 	[%rd31+-4], %r18;
	// begin inline asm
	ld.ca.s32 %r19, [%rd32];
	// end inline asm
	st.global.u32 	[%rd31], %r19;
	add.s64 	%rd15, %rd32, 4;
	// begin inline asm
	ld.ca.s32 %r20, [%rd15];
	// end inline asm
	st.global.u32 	[%rd31+4], %r20;
	add.s64 	%rd16, %rd32, 8;
	// begin inline asm
	ld.ca.s32 %r21, [%rd16];
	// end inline asm
	st.global.u32 	[%rd31+8], %r21;
	add.s64 	%rd17, %rd32, 12;
	// begin inline asm
	ld.ca.s32 %r22, [%rd17];
	// end inline asm
	st.global.u32 	[%rd31+12], %r22;
	add.s32 	%r31, %r31, 8;
	add.s64 	%rd32, %rd32, 32;
	add.s64 	%rd31, %rd31, 32;
	setp.ne.s32 	%p5, %r31, 0;
	@%p5 bra 	$L__BB0_3;
$L__BB0_4:
	setp.eq.s32 	%p6, %r1, 0;
	@%p6 bra 	$L__BB0_12;
	and.b32  	%r7, %r12, 3;
	setp.lt.u32 	%p7, %r1, 4;
	@%p7 bra 	$L__BB0_7;
	mul.wide.u32 	%rd22, %r33, 4;
	add.s64 	%rd18, %rd8, %rd22;
	// begin inline asm
	ld.ca.s32 %r23, [%rd18];
	// end inline asm
	add.s64 	%rd23, %rd1, %rd22;
	st.global.u32 	[%rd23], %r23;
	add.s64 	%rd19, %rd18, 4;
	// begin inline asm
	ld.ca.s32 %r24, [%rd19];
	// end inline asm
	st.global.u32 	[%rd23+4], %r24;
	add.s64 	%rd20, %rd18, 8;
	// begin inline asm
	ld.ca.s32 %r25, [%rd20];
	// end inline asm
	st.global.u32 	[%rd23+8], %r25;
	add.s64 	%rd21, %rd18, 12;
	// begin inline asm
	ld.ca.s32 %r26, [%rd21];
	// end inline asm
	st.global.u32 	[%rd23+12], %r26;
	add.s32 	%r33, %r33, 4;
$L__BB0_7:
	setp.eq.s32 	%p8, %r7, 0;
	@%p8 bra 	$L__BB0_12;
	setp.eq.s32 	%p9, %r7, 1;
	@%p9 bra 	$L__BB0_10;
	mul.wide.u32 	%rd26, %r33, 4;
	add.s64 	%rd24, %rd8, %rd26;
	// begin inline asm
	ld.ca.s32 %r27, [%rd24];
	// end inline asm
	add.s64 	%rd27, %rd1, %rd26;
	st.global.u32 	[%rd27], %r27;
	add.s64 	%rd25, %rd24, 4;
	// begin inline asm
	ld.ca.s32 %r28, [%rd25];
	// end inline asm
	st.global.u32 	[%rd27+4], %r28;
	add.s32 	%r33, %r33, 2;
$L__BB0_10:
	and.b32  	%r29, %r12, 1;
	setp.eq.b32 	%p10, %r29, 1;
	not.pred 	%p11, %p10;
	@%p11 bra 	$L__BB0_12;
	mul.wide.u32 	%rd29, %r33, 4;
	add.s64 	%rd28, %rd8, %rd29;
	// begin inline asm
	ld.ca.s32 %r30, [%rd28];
	// end inline asm
	add.s64 	%rd30, %rd1, %rd29;
	st.global.u32 	[%rd30], %r30;
$L__BB0_12:
	ret;

}
	// .globl	_Z7load_cgPiS_i
.visible .entry _Z7load_cgPiS_i(
	.param .u64 .ptr .align 1 _Z7load_cgPiS_i_param_0,
	.param .u64 .ptr .align 1 _Z7load_cgPiS_i_param_1,
	.param .u32 _Z7load_cgPiS_i_param_2
)
{
	.reg .pred 	%p<12>;
	.reg .b32 	%r<35>;
	.reg .b64 	%rd<33>;

	ld.param.u64 	%rd8, [_Z7load_cgPiS_i_param_0];
	ld.param.u64 	%rd9, [_Z7load_cgPiS_i_param_1];
	ld.param.u32 	%r12, [_Z7load_cgPiS_i_param_2];
	cvta.to.global.u64 	%rd1, %rd9;
	mov.u32 	%r13, %tid.x;
	setp.ne.s32 	%p1, %r13, 0;
	setp.lt.s32 	%p2, %r12, 1;
	or.pred  	%p3, %p1, %p2;
	@%p3 bra 	$L__BB1_12;
	and.b32  	%r1, %r12, 7;
	setp.lt.u32 	%p4, %r12, 8;
	mov.b32 	%r33, 0;
	@%p4 bra 	$L__BB1_4;
	and.b32  	%r33, %r12, 2147483640;
	neg.s32 	%r31, %r33;
	add.s64 	%rd32, %rd8, 16;
	add.s64 	%rd31, %rd1, 16;
$L__BB1_3:
	.pragma "nounroll";
	add.s64 	%rd10, %rd32, -16;
	// begin inline asm
	ld.cg.s32 %r15, [%rd10];
	// end inline asm
	st.global.u32 	[%rd31+-16], %r15;
	add.s64 	%rd11, %rd32, -12;
	// begin inline asm
	ld.cg.s32 %r16, [%rd11];
	// end inline asm
	st.global.u32 	[%rd31+-12], %r16;
	add.s64 	%rd12, %rd32, -8;
	// begin inline asm
	ld.cg.s32 %r17, [%rd12];
	// end inline asm
	st.global.u32 	[%rd31+-8], %r17;
	add.s64 	%rd13, %rd32, -4;
	// begin inline asm
	ld.cg.s32 %r18, [%rd13];
	// end inline asm
	st.global.u32 	[%rd31+-4], %r18;
	// begin inline asm
	ld.cg.s32 %r19, [%rd32];
	// end inline asm
	st.global.u32 	[%rd31], %r19;
	add.s64 	%rd15, %rd32, 4;
	// begin inline asm
	ld.cg.s32 %r20, [%rd15];
	// end inline asm
	st.global.u32 	[%rd31+4], %r20;
	add.s64 	%rd16, %rd32, 8;
	// begin inline asm
	ld.cg.s32 %r21, [%rd16];
	// end inline asm
	st.global.u32 	[%rd31+8], %r21;
	add.s64 	%rd17, %rd32, 12;
	// begin inline asm
	ld.cg.s32 %r22, [%rd17];
	// end inline asm
	st.global.u32 	[%rd31+12], %r22;
	add.s32 	%r31, %r31, 8;
	add.s64 	%rd32, %rd32, 32;
	add.s64 	%rd31, %rd31, 32;
	setp.ne.s32 	%p5, %r31, 0;
	@%p5 bra 	$L__BB1_3;
$L__BB1_4:
	setp.eq.s32 	%p6, %r1, 0;
	@%p6 bra 	$L__BB1_12;
	and.b32  	%r7, %r12, 3;
	setp.lt.u32 	%p7, %r1, 4;
	@%p7 bra 	$L__BB1_7;
	mul.wide.u32 	%rd22, %r33, 4;
	add.s64 	%rd18, %rd8, %rd22;
	// begin inline asm
	ld.cg.s32 %r23, [%rd18];
	// end inline asm
	add.s64 	%rd23, %rd1, %rd22;
	st.global.u32 	[%rd23], %r23;
	add.s64 	%rd19, %rd18, 4;
	// begin inline asm
	ld.cg.s32 %r24, [%rd19];
	// end inline asm
	st.global.u32 	[%rd23+4], %r24;
	add.s64 	%rd20, %rd18, 8;
	// begin inline asm
	ld.cg.s32 %r25, [%rd20];
	// end inline asm
	st.global.u32 	[%rd23+8], %r25;
	add.s64 	%rd21, %rd18, 12;
	// begin inline asm
	ld.cg.s32 %r26, [%rd21];
	// end inline asm
	st.global.u32 	[%rd23+12], %r26;
	add.s32 	%r33, %r33, 4;
$L__BB1_7:
	setp.eq.s32 	%p8, %r7, 0;
	@%p8 bra 	$L__BB1_12;
	setp.eq.s32 	%p9, %r7, 1;
	@%p9 bra 	$L__BB1_10;
	mul.wide.u32 	%rd26, %r33, 4;
	add.s64 	%rd24, %rd8, %rd26;
	// begin inline asm
	ld.cg.s32 %r27, [%rd24];
	// end inline asm
	add.s64 	%rd27, %rd1, %rd26;
	st.global.u32 	[%rd27], %r27;
	add.s64 	%rd25, %rd24, 4;
	// begin inline asm
	ld.cg.s32 %r28, [%rd25];
	// end inline asm
	st.global.u32 	[%rd27+4], %r28;
	add.s32 	%r33, %r33, 2;
$L__BB1_10:
	and.b32  	%r29, %r12, 1;
	setp.eq.b32 	%p10, %r29, 1;
	not.pred 	%p11, %p10;
	@%p11 bra 	$L__BB1_12;
	mul.wide.u32 	%rd29, %r33, 4;
	add.s64 	%rd28, %rd8, %rd29;
	// begin inline asm
	ld.cg.s32 %r30, [%rd28];
	// end inline asm
	add.s64 	%rd30, %rd1, %rd29;
	st.global.u32 	[%rd30], %r30;
$L__BB1_12:
	ret;

}


// ===== COMPILED SASS (sm_100) =====

	.target	sm_100

	.elftype	@"ET_EXEC"


//--------------------- .note.nv.tkinfo           --------------------------
	.section	.note.nv.tkinfo,"",@"SHT_NOTE"
	.sectionflags	@"SHF_NOTE_NV_TKINFO"
	.tkinfo
        /*0018*/ 	.word	0x00000002
        /*0030*/ 	.string	""
        /*0030*/ 	.string	"ptxas"
        /*0030*/ 	.string	"Cuda compilation tools, release 13.0, V13.0.88"
        /*0030*/ 	.string	"Build cuda_13.0.r13.0/compiler.36424714_0"
        /*0030*/ 	.string	"-arch sm_100 -m 64 "



//--------------------- .note.nv.cuinfo           --------------------------
	.section	.note.nv.cuinfo,"",@"SHT_NOTE"
	.sectionflags	@"SHF_NOTE_NV_CUINFO"
        /*0018*/ 	.short	0x0002
        /*001a*/ 	.short	0x0064
        /*001c*/ 	.short	0x0082
	.zero		2


//--------------------- .nv.info                  --------------------------
	.section	.nv.info,"",@"SHT_CUDA_INFO"
	.align	4


	//----- nvinfo : EIATTR_REGCOUNT
	.align		4
        /*0000*/ 	.byte	0x04, 0x2f
        /*0002*/ 	.short	(.L_1 - .L_0)
	.align		4
.L_0:
        /*0004*/ 	.word	index@(_Z7load_caPiS_i)
        /*0008*/ 	.word	0x00000016


	//----- nvinfo : EIATTR_FRAME_SIZE
	.align		4
.L_1:
        /*000c*/ 	.byte	0x04, 0x11
        /*000e*/ 	.short	(.L_3 - .L_2)
	.align		4
.L_2:
        /*0010*/ 	.word	index@(_Z7load_caPiS_i)
        /*0014*/ 	.word	0x00000000


	//----- nvinfo : EIATTR_REGCOUNT
	.align		4
.L_3:
        /*0018*/ 	.byte	0x04, 0x2f
        /*001a*/ 	.short	(.L_5 - .L_4)
	.align		4
.L_4:
        /*001c*/ 	.word	index@(_Z7load_cgPiS_i)
        /*0020*/ 	.word	0x00000016


	//----- nvinfo : EIATTR_FRAME_SIZE
	.align		4
.L_5:
        /*0024*/ 	.byte	0x04, 0x11
        /*0026*/ 	.short	(.L_7 - .L_6)
	.align		4
.L_6:
        /*0028*/ 	.word	index@(_Z7load_cgPiS_i)
        /*002c*/ 	.word	0x00000000


	//----- nvinfo : EIATTR_MIN_STACK_SIZE
	.align		4
.L_7:
        /*0030*/ 	.byte	0x04, 0x12
        /*0032*/ 	.short	(.L_9 - .L_8)
	.align		4
.L_8:
        /*0034*/ 	.word	index@(_Z7load_cgPiS_i)
        /*0038*/ 	.word	0x00000000


	//----- nvinfo : EIATTR_MIN_STACK_SIZE
	.align		4
.L_9:
        /*003c*/ 	.byte	0x04, 0x12
        /*003e*/ 	.short	(.L_11 - .L_10)
	.align		4
.L_10:
        /*0040*/ 	.word	index@(_Z7load_caPiS_i)
        /*0044*/ 	.word	0x00000000
.L_11:


//--------------------- .nv.compat                --------------------------
	.section	.nv.compat,"",@"SHT_CUDA_COMPAT_INFO"
	.align	4
        /*0000*/ 	.byte	0x02, 0x09, 0x00, 0x00, 0x02, 0x02, 0x01, 0x00, 0x02, 0x05, 0x05, 0x00, 0x03, 0x07, 0x01, 0x01
        /*0010*/ 	.byte	0x02, 0x03, 0x00, 0x00, 0x02, 0x06, 0x01, 0x00, 0x04, 0x0b, 0x08, 0x00, 0x09, 0x00, 0x00, 0x00
        /*0020*/ 	.byte	0x00, 0x00, 0x00, 0x00


//--------------------- .nv.info._Z7load_cgPiS_i  --------------------------
	.section	.nv.info._Z7load_cgPiS_i,"",@"SHT_CUDA_INFO"
	.sectionflags	@""
	.align	4


	//----- nvinfo : EIATTR_CUDA_API_VERSION
	.align		4
        /*0000*/ 	.byte	0x04, 0x37
        /*0002*/ 	.short	(.L_13 - .L_12)
.L_12:
        /*0004*/ 	.word	0x00000082


	//----- nvinfo : EIATTR_KPARAM_INFO
	.align		4
.L_13:
        /*0008*/ 	.byte	0x04, 0x17
        /*000a*/ 	.short	(.L_15 - .L_14)
.L_14:
        /*000c*/ 	.word	0x00000000
        /*0010*/ 	.short	0x0002
        /*0012*/ 	.short	0x0010
        /*0014*/ 	.byte	0x00, 0xf0, 0x11, 0x00


	//----- nvinfo : EIATTR_KPARAM_INFO
	.align		4
.L_15:
        /*0018*/ 	.byte	0x04, 0x17
        /*001a*/ 	.short	(.L_17 - .L_16)
.L_16:
        /*001c*/ 	.word	0x00000000
        /*0020*/ 	.short	0x0001
        /*0022*/ 	.short	0x0008
        /*0024*/ 	.byte	0x00, 0xf5, 0x21, 0x00


	//----- nvinfo : EIATTR_KPARAM_INFO
	.align		4
.L_17:
        /*0028*/ 	.byte	0x04, 0x17
        /*002a*/ 	.short	(.L_19 - .L_18)
.L_18:
        /*002c*/ 	.word	0x00000000
        /*0030*/ 	.short	0x0000
        /*0032*/ 	.short	0x0000
        /*0034*/ 	.byte	0x00, 0xf5, 0x21, 0x00


	//----- nvinfo : EIATTR_SPARSE_MMA_MASK
	.align		4
.L_19:
        /*0038*/ 	.byte	0x03, 0x50
        /*003a*/ 	.short	0x0000


	//----- nvinfo : EIATTR_MAXREG_COUNT
	.align		4
        /*003c*/ 	.byte	0x03, 0x1b
        /*003e*/ 	.short	0x00ff


	//----- nvinfo : EIATTR_MERCURY_ISA_VERSION
	.align		4
        /*0040*/ 	.byte	0x03, 0x5f
        /*0042*/ 	.short	0x0101


	//----- nvinfo : EIATTR_VRC_CTA_INIT_COUNT
	.align		4
        /*0044*/ 	.byte	0x02, 0x4a
	.zero		1
	.zero		1


	//----- nvinfo : EIATTR_EXIT_INSTR_OFFSETS
	.align		4
        /*0048*/ 	.byte	0x04, 0x1c
        /*004a*/ 	.short	(.L_21 - .L_20)


	//   ....[0]....
.L_20:
        /*004c*/ 	.word	0x00000050


	//   ....[1]....
        /*0050*/ 	.word	0x00000320


	//   ....[2]....
        /*0054*/ 	.word	0x00000440


	//   ....[3]....
        /*0058*/ 	.word	0x00000520


	//   ....[4]....
        /*005c*/ 	.word	0x00000590


	//----- nvinfo : EIATTR_CBANK_PARAM_SIZE
	.align		4
.L_21:
        /*0060*/ 	.byte	0x03, 0x19
        /*0062*/ 	.short	0x0014


	//----- nvinfo : EIATTR_PARAM_CBANK
	.align		4
        /*0064*/ 	.byte	0x04, 0x0a
        /*0066*/ 	.short	(.L_23 - .L_22)
	.align		4
.L_22:
        /*0068*/ 	.word	index@(.nv.constant0._Z7load_cgPiS_i)
        /*006c*/ 	.short	0x0380
        /*006e*/ 	.short	0x0014


	//----- nvinfo : EIATTR_SW_WAR
	.align		4
.L_23:
        /*0070*/ 	.byte	0x04, 0x36
        /*0072*/ 	.short	(.L_25 - .L_24)
.L_24:
        /*0074*/ 	.word	0x00000008
.L_25:


//--------------------- .nv.info._Z7load_caPiS_i  --------------------------
	.section	.nv.info._Z7load_caPiS_i,"",@"SHT_CUDA_INFO"
	.sectionflags	@""
	.align	4


	//----- nvinfo : EIATTR_CUDA_API_VERSION
	.align		4
        /*0000*/ 	.byte	0x04, 0x37
        /*0002*/ 	.short	(.L_27 - .L_26)
.L_26:
        /*0004*/ 	.word	0x00000082


	//----- nvinfo : EIATTR_KPARAM_INFO
	.align		4
.L_27:
        /*0008*/ 	.byte	0x04, 0x17
        /*000a*/ 	.short	(.L_29 - .L_28)
.L_28:
        /*000c*/ 	.word	0x00000000
        /*0010*/ 	.short	0x0002
        /*0012*/ 	.short	0x0010
        /*0014*/ 	.byte	0x00, 0xf0, 0x11, 0x00


	//----- nvinfo : EIATTR_KPARAM_INFO
	.align		4
.L_29:
        /*0018*/ 	.byte	0x04, 0x17
        /*001a*/ 	.short	(.L_31 - .L_30)
.L_30:
        /*001c*/ 	.word	0x00000000
        /*0020*/ 	.short	0x0001
        /*0022*/ 	.short	0x0008
        /*0024*/ 	.byte	0x00, 0xf5, 0x21, 0x00


	//----- nvinfo : EIATTR_KPARAM_INFO
	.align		4
.L_31:
        /*0028*/ 	.byte	0x04, 0x17
        /*002a*/ 	.short	(.L_33 - .L_32)
.L_32:
        /*002c*/ 	.word	0x00000000
        /*0030*/ 	.short	0x0000
        /*0032*/ 	.short	0x0000
        /*0034*/ 	.byte	0x00, 0xf5, 0x21, 0x00


	//----- nvinfo : EIATTR_SPARSE_MMA_MASK
	.align		4
.L_33:
        /*0038*/ 	.byte	0x03, 0x50
        /*003a*/ 	.short	0x0000


	//----- nvinfo : EIATTR_MAXREG_COUNT
	.align		4
        /*003c*/ 	.byte	0x03, 0x1b
        /*003e*/ 	.short	0x00ff


	//----- nvinfo : EIATTR_MERCURY_ISA_VERSION
	.align		4
        /*0040*/ 	.byte	0x03, 0x5f
        /*0042*/ 	.short	0x0101


	//----- nvinfo : EIATTR_VRC_CTA_INIT_COUNT
	.align		4
        /*0044*/ 	.byte	0x02, 0x4a
	.zero		1
	.zero		1


	//----- nvinfo : EIATTR_EXIT_INSTR_OFFSETS
	.align		4
        /*0048*/ 	.byte	0x04, 0x1c
        /*004a*/ 	.short	(.L_35 - .L_34)


	//   ....[0]....
.L_34:
        /*004c*/ 	.word	0x00000050


	//   ....[1]....
        /*0050*/ 	.word	0x00000320


	//   ....[2]....
        /*0054*/ 	.word	0x00000440


	//   ....[3]....
        /*0058*/ 	.word	0x00000520


	//   ....[4]....
        /*005c*/ 	.word	0x00000590


	//----- nvinfo : EIATTR_CBANK_PARAM_SIZE
	.align		4
.L_35:
        /*0060*/ 	.byte	0x03, 0x19
        /*0062*/ 	.short	0x0014


	//----- nvinfo : EIATTR_PARAM_CBANK
	.align		4
        /*0064*/ 	.byte	0x04, 0x0a
        /*0066*/ 	.short	(.L_37 - .L_36)
	.align		4
.L_36:
        /*0068*/ 	.word	index@(.nv.constant0._Z7load_caPiS_i)
        /*006c*/ 	.short	0x0380
        /*006e*/ 	.short	0x0014


	//----- nvinfo : EIATTR_SW_WAR
	.align		4
.L_37:
        /*0070*/ 	.byte	0x04, 0x36
        /*0072*/ 	.short	(.L_39 - .L_38)
.L_38:
        /*0074*/ 	.word	0x00000008
.L_39:


//--------------------- .nv.callgraph             --------------------------
	.section	.nv.callgraph,"",@"SHT_CUDA_CALLGRAPH"
	.align	4
	.sectionentsize	8
	.align		4
        /*0000*/ 	.word	0x00000000
	.align		4
        /*0004*/ 	.word	0xffffffff
	.align		4
        /*0008*/ 	.word	0x00000000
	.align		4
        /*000c*/ 	.word	0xfffffffe
	.align		4
        /*0010*/ 	.word	0x00000000
	.align		4
        /*0014*/ 	.word	0xfffffffd
	.align		4
        /*0018*/ 	.word	0x00000000
	.align		4
        /*001c*/ 	.word	0xfffffffc


//--------------------- .text._Z7load_cgPiS_i     --------------------------
	.section	.text._Z7load_cgPiS_i,"ax",@progbits
	.align	128
        .global         _Z7load_cgPiS_i
        .type           _Z7load_cgPiS_i,@function
        .size           _Z7load_cgPiS_i,(.L_x_10 - _Z7load_cgPiS_i)
        .other          _Z7load_cgPiS_i,@"STO_CUDA_ENTRY STV_DEFAULT"
_Z7load_cgPiS_i:
.text._Z7load_cgPiS_i:
[----:B------:R-:W-:Y:S01]  /*0000*/  LDC R1, c[0x0][0x37c] ;  /* 0x0000df00ff017b82 */ /* 0x000fe20000000800 */
[----:B------:R-:W0:Y:S07]  /*0010*/  S2R R0, SR_TID.X ;  /* 0x0000000000007919 */ /* 0x000e2e0000002100 */
[----:B------:R-:W1:Y:S02]  /*0020*/  LDC R4, c[0x0][0x390] ;  /* 0x0000e400ff047b82 */ /* 0x000e640000000800 */
[----:B-1----:R-:W-:-:S04]  /*0030*/  ISETP.GE.AND P0, PT, R4, 0x1, PT ;  /* 0x000000010400780c */ /* 0x002fc80003f06270 */
[----:B0-----:R-:W-:-:S13]  /*0040*/  ISETP.NE.OR P0, PT, R0, RZ, !P0 ;  /* 0x000000ff0000720c */ /* 0x001fda0004705670 */
[----:B------:R-:W-:Y:S05]  /*0050*/  @P0 EXIT ;  /* 0x000000000000094d */ /* 0x000fea0003800000 */
[C---:B------:R-:W-:Y:S01]  /*0060*/  ISETP.GE.U32.AND P1, PT, R4.reuse, 0x8, PT ;  /* 0x000000080400780c */ /* 0x040fe20003f26070 */
[----:B------:R-:W0:Y:S01]  /*0070*/  LDCU.64 UR12, c[0x0][0x358] ;  /* 0x00006b00ff0c77ac */ /* 0x000e220008000a00 */
[----:B------:R-:W-:Y:S01]  /*0080*/  LOP3.LUT R12, R4, 0x7, RZ, 0xc0, !PT ;  /* 0x00000007040c7812 */ /* 0x000fe200078ec0ff */
[----:B------:R-:W-:-:S03]  /*0090*/  IMAD.MOV.U32 R0, RZ, RZ, RZ ;  /* 0x000000ffff007224 */ /* 0x000fc600078e00ff */
[----:B------:R-:W-:-:S07]  /*00a0*/  ISETP.NE.AND P0, PT, R12, RZ, PT ;  /* 0x000000ff0c00720c */ /* 0x000fce0003f05270 */
[----:B------:R-:W-:Y:S06]  /*00b0*/  @!P1 BRA `(.L_x_0) ;  /* 0x0000000000989947 */ /* 0x000fec0003800000 */
[----:B------:R-:W1:Y:S01]  /*00c0*/  LDCU.128 UR8, c[0x0][0x380] ;  /* 0x00007000ff0877ac */ /* 0x000e620008000c00 */
[----:B------:R-:W-:-:S05]  /*00d0*/  LOP3.LUT R0, R4, 0x7ffffff8, RZ, 0xc0, !PT ;  /* 0x7ffffff804007812 */ /* 0x000fca00078ec0ff */
[----:B------:R-:W-:Y:S01]  /*00e0*/  IMAD.MOV R5, RZ, RZ, -R0 ;  /* 0x000000ffff057224 */ /* 0x000fe200078e0a00 */
[----:B-1----:R-:W-:Y:S02]  /*00f0*/  UIADD3 UR6, UP0, UPT, UR8, 0x10, URZ ;  /* 0x0000001008067890 */ /* 0x002fe4000ff1e0ff */
[----:B------:R-:W-:Y:S02]  /*0100*/  UIADD3 UR4, UP1, UPT, UR10, 0x10, URZ ;  /* 0x000000100a047890 */ /* 0x000fe4000ff3e0ff */
[----:B------:R-:W-:Y:S02]  /*0110*/  UIADD3.X UR7, UPT, UPT, URZ, UR9, URZ, UP0, !UPT ;  /* 0x00000009ff077290 */ /* 0x000fe400087fe4ff */
[----:B------:R-:W-:Y:S01]  /*0120*/  UIADD3.X UR5, UPT, UPT, URZ, UR11, URZ, UP1, !UPT ;  /* 0x0000000bff057290 */ /* 0x000fe20008ffe4ff */
[----:B------:R-:W-:Y:S01]  /*0130*/  IMAD.U32 R10, RZ, RZ, UR6 ;  /* 0x00000006ff0a7e24 */ /* 0x000fe2000f8e00ff */
[----:B------:R-:W-:Y:S02]  /*0140*/  MOV R8, UR4 ;  /* 0x0000000400087c02 */ /* 0x000fe40008000f00 */
[----:B------:R-:W-:-:S02]  /*0150*/  IMAD.U32 R15, RZ, RZ, UR7 ;  /* 0x00000007ff0f7e24 */ /* 0x000fc4000f8e00ff */
[----:B------:R-:W-:-:S07]  /*0160*/  IMAD.U32 R13, RZ, RZ, UR5 ;  /* 0x00000005ff0d7e24 */ /* 0x000fce000f8e00ff */
.L_x_1:
[----:B------:R-:W-:Y:S01]  /*0170*/  IMAD.MOV.U32 R2, RZ, RZ, R10 ;  /* 0x000000ffff027224 */ /* 0x000fe200078e000a */
[----:B------:R-:W-:-:S05]  /*0180*/  MOV R3, R15 ;  /* 0x0000000f00037202 */ /* 0x000fca0000000f00 */
[----:B0--3--:R-:W2:Y:S01]  /*0190*/  LD.E.STRONG.GPU R9, desc[UR12][R2.64+-0x10] ;  /* 0xfffff00c02097980 */ /* 0x009ea2000c10f900 */
[----:B------:R-:W-:Y:S02]  /*01a0*/  IMAD.MOV.U32 R6, RZ, RZ, R8 ;  /* 0x000000ffff067224 */ /* 0x000fe400078e0008 */
[----:B------:R-:W-:-:S05]  /*01b0*/  IMAD.MOV.U32 R7, RZ, RZ, R13 ;  /* 0x000000ffff077224 */ /* 0x000fca00078e000d */
[----:B--2---:R0:W-:Y:S04]  /*01c0*/  STG.E desc[UR12][R6.64+-0x10], R9 ;  /* 0xfffff00906007986 */ /* 0x0041e8000c10190c */
[----:B------:R-:W2:Y:S04]  /*01d0*/  LD.E.STRONG.GPU R11, desc[UR12][R2.64+-0xc] ;  /* 0xfffff40c020b7980 */ /* 0x000ea8000c10f900 */
[----:B--2---:R1:W-:Y:S04]  /*01e0*/  STG.E desc[UR12][R6.64+-0xc], R11 ;  /* 0xfffff40b06007986 */ /* 0x0043e8000c10190c */
[----:B------:R-:W2:Y:S04]  /*01f0*/  LD.E.STRONG.GPU R13, desc[UR12][R2.64+-0x8] ;  /* 0xfffff80c020d7980 */ /* 0x000ea8000c10f900 */
[----:B--2---:R-:W-:Y:S04]  /*0200*/  STG.E desc[UR12][R6.64+-0x8], R13 ;  /* 0xfffff80d06007986 */ /* 0x004fe8000c10190c */
[----:B------:R-:W2:Y:S04]  /*0210*/  LD.E.STRONG.GPU R15, desc[UR12][R2.64+-0x4] ;  /* 0xfffffc0c020f7980 */ /* 0x000ea8000c10f900 */
[----:B--2---:R2:W-:Y:S04]  /*0220*/  STG.E desc[UR12][R6.64+-0x4], R15 ;  /* 0xfffffc0f06007986 */ /* 0x0045e8000c10190c */
[----:B------:R-:W3:Y:S04]  /*0230*/  LD.E.STRONG.GPU R17, desc[UR12][R2.64] ;  /* 0x0000000c02117980 */ /* 0x000ee8000c10f900 */
[----:B---3--:R3:W-:Y:S04]  /*0240*/  STG.E desc[UR12][R6.64], R17 ;  /* 0x0000001106007986 */ /* 0x0087e8000c10190c */
[----:B------:R-:W4:Y:S04]  /*0250*/  LD.E.STRONG.GPU R19, desc[UR12][R2.64+0x4] ;  /* 0x0000040c02137980 */ /* 0x000f28000c10f900 */
[----:B----4-:R3:W-:Y:S04]  /*0260*/  STG.E desc[UR12][R6.64+0x4], R19 ;  /* 0x0000041306007986 */ /* 0x0107e8000c10190c */
[----:B0-----:R-:W4:Y:S01]  /*0270*/  LD.E.STRONG.GPU R9, desc[UR12][R2.64+0x8] ;  /* 0x0000080c02097980 */ /* 0x001f22000c10f900 */
[----:B------:R-:W-:-:S04]  /*0280*/  IADD3 R5, PT, PT, R5, 0x8, RZ ;  /* 0x0000000805057810 */ /* 0x000fc80007ffe0ff */
[----:B------:R-:W-:Y:S01]  /*0290*/  ISETP.NE.AND P1, PT, R5, RZ, PT ;  /* 0x000000ff0500720c */ /* 0x000fe20003f25270 */
[----:B----4-:R3:W-:Y:S04]  /*02a0*/  STG.E desc[UR12][R6.64+0x8], R9 ;  /* 0x0000080906007986 */ /* 0x0107e8000c10190c */
[----:B-1----:R-:W4:Y:S01]  /*02b0*/  LD.E.STRONG.GPU R11, desc[UR12][R2.64+0xc] ;  /* 0x00000c0c020b7980 */ /* 0x002f22000c10f900 */
[----:B------:R-:W-:Y:S02]  /*02c0*/  IADD3 R10, P2, PT, R2, 0x20, RZ ;  /* 0x00000020020a7810 */ /* 0x000fe40007f5e0ff */
[----:B------:R-:W-:-:S03]  /*02d0*/  IADD3 R8, P3, PT, R6, 0x20, RZ ;  /* 0x0000002006087810 */ /* 0x000fc60007f7e0ff */
[----:B--2---:R-:W-:Y:S02]  /*02e0*/  IMAD.X R15, RZ, RZ, R3, P2 ;  /* 0x000000ffff0f7224 */ /* 0x004fe400010e0603 */
[----:B------:R-:W-:Y:S01]  /*02f0*/  IMAD.X R13, RZ, RZ, R7, P3 ;  /* 0x000000ffff0d7224 */ /* 0x000fe200018e0607 */
[----:B----4-:R3:W-:Y:S01]  /*0300*/  STG.E desc[UR12][R6.64+0xc], R11 ;  /* 0x00000c0b06007986 */ /* 0x0107e2000c10190c */
[----:B------:R-:W-:Y:S06]  /*0310*/  @P1 BRA `(.L_x_1) ;  /* 0xfffffffc00941947 */ /* 0x000fec000383ffff */
.L_x_0:
[----:B0-----:R-:W-:Y:S05]  /*0320*/  @!P0 EXIT ;  /* 0x000000000000894d */ /* 0x001fea0003800000 */
[----:B------:R-:W-:Y:S02]  /*0330*/  ISETP.GE.U32.AND P0, PT, R12, 0x4, PT ;  /* 0x000000040c00780c */ /* 0x000fe40003f06070 */
[----:B------:R-:W-:-:S04]  /*0340*/  LOP3.LUT R8, R4, 0x3, RZ, 0xc0, !PT ;  /* 0x0000000304087812 */ /* 0x000fc800078ec0ff */
[----:B------:R-:W-:-:S07]  /*0350*/  ISETP.NE.AND P1, PT, R8, RZ, PT ;  /* 0x000000ff0800720c */ /* 0x000fce0003f25270 */
[----:B------:R-:W-:Y:S06]  /*0360*/  @!P0 BRA `(.L_x_2) ;  /* 0x0000000000348947 */ /* 0x000fec0003800000 */
[----:B------:R-:W0:Y:S08]  /*0370*/  LDC.64 R2, c[0x0][0x380] ;  /* 0x0000e000ff027b82 */ /* 0x000e300000000a00 */
[----:B---3--:R-:W1:Y:S01]  /*0380*/  LDC.64 R6, c[0x0][0x388] ;  /* 0x0000e200ff067b82 */ /* 0x008e620000000a00 */
[----:B0-----:R-:W-:-:S05]  /*0390*/  IMAD.WIDE.U32 R2, R0, 0x4, R2 ;  /* 0x0000000400027825 */ /* 0x001fca00078e0002 */
[----:B------:R-:W2:Y:S01]  /*03a0*/  LD.E.STRONG.GPU R5, desc[UR12][R2.64] ;  /* 0x0000000c02057980 */ /* 0x000ea2000c10f900 */
[----:B-1----:R-:W-:-:S05]  /*03b0*/  IMAD.WIDE.U32 R6, R0, 0x4, R6 ;  /* 0x0000000400067825 */ /* 0x002fca00078e0006 */
[----:B--2---:R0:W-:Y:S04]  /*03c0*/  STG.E desc[UR12][R6.64], R5 ;  /* 0x0000000506007986 */ /* 0x0041e8000c10190c */
[----:B------:R-:W2:Y:S04]  /*03d0*/  LD.E.STRONG.GPU R9, desc[UR12][R2.64+0x4] ;  /* 0x0000040c02097980 */ /* 0x000ea8000c10f900 */
[----:B--2---:R0:W-:Y:S04]  /*03e0*/  STG.E desc[UR12][R6.64+0x4], R9 ;  /* 0x0000040906007986 */ /* 0x0041e8000c10190c */
[----:B------:R-:W2:Y:S04]  /*03f0*/  LD.E.STRONG.GPU R11, desc[UR12][R2.64+0x8] ;  /* 0x0000080c020b7980 */ /* 0x000ea8000c10f900 */
[----:B--2---:R0:W-:Y:S04]  /*0400*/  STG.E desc[UR12][R6.64+0x8], R11 ;  /* 0x0000080b06007986 */ /* 0x0041e8000c10190c */
[----:B------:R-:W2:Y:S01]  /*0410*/  LD.E.STRONG.GPU R13, desc[UR12][R2.64+0xc] ;  /* 0x00000c0c020d7980 */ /* 0x000ea2000c10f900 */
[----:B------:R-:W-:-:S03]  /*0420*/  IADD3 R0, PT, PT, R0, 0x4, RZ ;  /* 0x0000000400007810 */ /* 0x000fc60007ffe0ff */
[----:B--2---:R0:W-:Y:S04]  /*0430*/  STG.E desc[UR12][R6.64+0xc], R13 ;  /* 0x00000c0d06007986 */ /* 0x0041e8000c10190c */
.L_x_2:
[----:B------:R-:W-:Y:S05]  /*0440*/  @!P1 EXIT ;  /* 0x000000000000994d */ /* 0x000fea0003800000 */
[----:B------:R-:W-:Y:S02]  /*0450*/  ISETP.NE.AND P0, PT, R8, 0x1, PT ;  /* 0x000000010800780c */ /* 0x000fe40003f05270 */
[----:B------:R-:W-:-:S04]  /*0460*/  LOP3.LUT R4, R4, 0x1, RZ, 0xc0, !PT ;  /* 0x0000000104047812 */ /* 0x000fc800078ec0ff */
[----:B------:R-:W-:-:S07]  /*0470*/  ISETP.NE.U32.AND P1, PT, R4, 0x1, PT ;  /* 0x000000010400780c */ /* 0x000fce0003f25070 */
[----:B------:R-:W-:Y:S06]  /*0480*/  @!P0 BRA `(.L_x_3) ;  /* 0x0000000000248947 */ /* 0x000fec0003800000 */
[----:B------:R-:W1:Y:S08]  /*0490*/  LDC.64 R2, c[0x0][0x380] ;  /* 0x0000e000ff027b82 */ /* 0x000e700000000a00 */
[----:B0-----:R-:W0:Y:S01]  /*04a0*/  LDC.64 R4, c[0x0][0x388] ;  /* 0x0000e200ff047b82 */ /* 0x001e220000000a00 */
[----:B-1----:R-:W-:-:S05]  /*04b0*/  IMAD.WIDE.U32 R2, R0, 0x4, R2 ;  /* 0x0000000400027825 */ /* 0x002fca00078e0002 */
[----:B---3--:R-:W2:Y:S01]  /*04c0*/  LD.E.STRONG.GPU R7, desc[UR12][R2.64] ;  /* 0x0000000c02077980 */ /* 0x008ea2000c10f900 */
[----:B0-----:R-:W-:-:S05]  /*04d0*/  IMAD.WIDE.U32 R4, R0, 0x4, R4 ;  /* 0x0000000400047825 */ /* 0x001fca00078e0004 */
[----:B--2---:R1:W-:Y:S04]  /*04e0*/  STG.E desc[UR12][R4.64], R7 ;  /* 0x0000000704007986 */ /* 0x0043e8000c10190c */
[----:B------:R-:W2:Y:S01]  /*04f0*/  LD.E.STRONG.GPU R9, desc[UR12][R2.64+0x4] ;  /* 0x0000040c02097980 */ /* 0x000ea2000c10f900 */
[----:B------:R-:W-:-:S03]  /*0500*/  VIADD R0, R0, 0x2 ;  /* 0x0000000200007836 */ /* 0x000fc60000000000 */
[----:B--2---:R1:W-:Y:S04]  /*0510*/  STG.E desc[UR12][R4.64+0x4], R9 ;  /* 0x0000040904007986 */ /* 0x0043e8000c10190c */
.L_x_3:
[----:B------:R-:W-:Y:S05]  /*0520*/  @P1 EXIT ;  /* 0x000000000000194d */ /* 0x000fea0003800000 */
[----:B------:R-:W2:Y:S08]  /*0530*/  LDC.64 R2, c[0x0][0x380] ;  /* 0x0000e000ff027b82 */ /* 0x000eb00000000a00 */
[----:B01----:R-:W0:Y:S01]  /*0540*/  LDC.64 R4, c[0x0][0x388] ;  /* 0x0000e200ff047b82 */ /* 0x003e220000000a00 */
[----:B--2---:R-:W-:-:S06]  /*0550*/  IMAD.WIDE.U32 R2, R0, 0x4, R2 ;  /* 0x0000000400027825 */ /* 0x004fcc00078e0002 */
[----:B------:R-:W2:Y:S01]  /*0560*/  LD.E.STRONG.GPU R3, desc[UR12][R2.64] ;  /* 0x0000000c02037980 */ /* 0x000ea2000c10f900 */
[----:B0-----:R-:W-:-:S05]  /*0570*/  IMAD.WIDE.U32 R4, R0, 0x4, R4 ;  /* 0x0000000400047825 */ /* 0x001fca00078e0004 */
[----:B--2---:R-:W-:Y:S01]  /*0580*/  STG.E desc[UR12][R4.64], R3 ;  /* 0x0000000304007986 */ /* 0x004fe2000c10190c */
[----:B------:R-:W-:Y:S05]  /*0590*/  EXIT ;  /* 0x000000000000794d */ /* 0x000fea0003800000 */
.L_x_4:
[----:B------:R-:W-:-:S00]  /*05a0*/  BRA `(.L_x_4) ;  /* 0xfffffffc00fc7947 */ /* 0x000fc0000383ffff */
[----:B------:R-:W-:-:S00]  /*05b0*/  NOP ;  /* 0x0000000000007918 */ /* 0x000fc00000000000 */
        /* <DEDUP_REMOVED lines=12> */
.L_x_10:


//--------------------- .text._Z7load_caPiS_i     --------------------------
	.section	.text._Z7load_caPiS_i,"ax",@progbits
	.align	128
        .global         _Z7load_caPiS_i
        .type           _Z7load_caPiS_i,@function
        .size           _Z7load_caPiS_i,(.L_x_11 - _Z7load_caPiS_i)
        .other          _Z7load_caPiS_i,@"STO_CUDA_ENTRY STV_DEFAULT"
_Z7load_caPiS_i:
.text._Z7load_caPiS_i:
        /* <DEDUP_REMOVED lines=23> */
.L_x_6:
[----:B------:R-:W-:Y:S01]  /*0170*/  IMAD.MOV.U32 R2, RZ, RZ, R10 ;  /* 0x000000ffff027224 */ /* 0x000fe200078e000a */
[----:B------:R-:W-:-:S05]  /*0180*/  MOV R3, R15 ;  /* 0x0000000f00037202 */ /* 0x000fca0000000f00 */
[----:B0--3--:R-:W2:Y:S01]  /*0190*/  LD.E.STRONG.SM R9, desc[UR12][R2.64+-0x10] ;  /* 0xfffff00c02097980 */ /* 0x009ea2000c10b900 */
[----:B------:R-:W-:Y:S02]  /*01a0*/  IMAD.MOV.U32 R6, RZ, RZ, R8 ;  /* 0x000000ffff067224 */ /* 0x000fe400078e0008 */
[----:B------:R-:W-:-:S05]  /*01b0*/  IMAD.MOV.U32 R7, RZ, RZ, R13 ;  /* 0x000000ffff077224 */ /* 0x000fca00078e000d */
[----:B--2---:R0:W-:Y:S04]  /*01c0*/  STG.E desc[UR12][R6.64+-0x10], R9 ;  /* 0xfffff00906007986 */ /* 0x0041e8000c10190c */
[----:B------:R-:W2:Y:S04]  /*01d0*/  LD.E.STRONG.SM R11, desc[UR12][R2.64+-0xc] ;  /* 0xfffff40c020b7980 */ /* 0x000ea8000c10b900 */
[----:B--2---:R1:W-:Y:S04]  /*01e0*/  STG.E desc[UR12][R6.64+-0xc], R11 ;  /* 0xfffff40b06007986 */ /* 0x0043e8000c10190c */
[----:B------:R-:W2:Y:S04]  /*01f0*/  LD.E.STRONG.SM R13, desc[UR12][R2.64+-0x8] ;  /* 0xfffff80c020d7980 */ /* 0x000ea8000c10b900 */
[----:B--2---:R-:W-:Y:S04]  /*0200*/  STG.E desc[UR12][R6.64+-0x8], R13 ;  /* 0xfffff80d06007986 */ /* 0x004fe8000c10190c */
[----:B------:R-:W2:Y:S04]  /*0210*/  LD.E.STRONG.SM R15, desc[UR12][R2.64+-0x4] ;  /* 0xfffffc0c020f7980 */ /* 0x000ea8000c10b900 */
[----:B--2---:R2:W-:Y:S04]  /*0220*/  STG.E desc[UR12][R6.64+-0x4], R15 ;  /* 0xfffffc0f06007986 */ /* 0x0045e8000c10190c */
[----:B------:R-:W3:Y:S04]  /*0230*/  LD.E.STRONG.SM R17, desc[UR12][R2.64] ;  /* 0x0000000c02117980 */ /* 0x000ee8000c10b900 */
[----:B---3--:R3:W-:Y:S04]  /*0240*/  STG.E desc[UR12][R6.64], R17 ;  /* 0x0000001106007986 */ /* 0x0087e8000c10190c */
[----:B------:R-:W4:Y:S04]  /*0250*/  LD.E.STRONG.SM R19, desc[UR12][R2.64+0x4] ;  /* 0x0000040c02137980 */ /* 0x000f28000c10b900 */
[----:B----4-:R3:W-:Y:S04]  /*0260*/  STG.E desc[UR12][R6.64+0x4], R19 ;  /* 0x0000041306007986 */ /* 0x0107e8000c10190c */
[----:B0-----:R-:W4:Y:S01]  /*0270*/  LD.E.STRONG.SM R9, desc[UR12][R2.64+0x8] ;  /* 0x0000080c02097980 */ /* 0x001f22000c10b900 */
[----:B------:R-:W-:-:S04]  /*0280*/  IADD3 R5, PT, PT, R5, 0x8, RZ ;  /* 0x0000000805057810 */ /* 0x000fc80007ffe0ff */
[----:B------:R-:W-:Y:S01]  /*0290*/  ISETP.NE.AND P1, PT, R5, RZ, PT ;  /* 0x000000ff0500720c */ /* 0x000fe20003f25270 */
[----:B----4-:R3:W-:Y:S04]  /*02a0*/  STG.E desc[UR12][R6.64+0x8], R9 ;  /* 0x0000080906007986 */ /* 0x0107e8000c10190c */
[----:B-1----:R-:W4:Y:S01]  /*02b0*/  LD.E.STRONG.SM R11, desc[UR12][R2.64+0xc] ;  /* 0x00000c0c020b7980 */ /* 0x002f22000c10b900 */
[----:B------:R-:W-:Y:S02]  /*02c0*/  IADD3 R10, P2, PT, R2, 0x20, RZ ;  /* 0x00000020020a7810 */ /* 0x000fe40007f5e0ff */
[----:B------:R-:W-:-:S03]  /*02d0*/  IADD3 R8, P3, PT, R6, 0x20, RZ ;  /* 0x0000002006087810 */ /* 0x000fc60007f7e0ff */
[----:B--2---:R-:W-:Y:S02]  /*02e0*/  IMAD.X R15, RZ, RZ, R3, P2 ;  /* 0x000000ffff0f7224 */ /* 0x004fe400010e0603 */
[----:B------:R-:W-:Y:S01]  /*02f0*/  IMAD.X R13, RZ, RZ, R7, P3 ;  /* 0x000000ffff0d7224 */ /* 0x000fe200018e0607 */
[----:B----4-:R3:W-:Y:S01]  /*0300*/  STG.E desc[UR12][R6.64+0xc], R11 ;  /* 0x00000c0b06007986 */ /* 0x0107e2000c10190c */
[----:B------:R-:W-:Y:S06]  /*0310*/  @P1 BRA `(.L_x_6) ;  /* 0xfffffffc00941947 */ /* 0x000fec000383ffff */
.L_x_5:
        /* <DEDUP_REMOVED lines=8> */
[----:B------:R-:W2:Y:S01]  /*03a0*/  LD.E.STRONG.SM R5, desc[UR12][R2.64] ;  /* 0x0000000c02057980 */ /* 0x000ea2000c10b900 */
[----:B-1----:R-:W-:-:S05]  /*03b0*/  IMAD.WIDE.U32 R6, R0, 0x4, R6 ;  /* 0x0000000400067825 */ /* 0x002fca00078e0006 */
[----:B--2---:R0:W-:Y:S04]  /*03c0*/  STG.E desc[UR12][R6.64], R5 ;  /* 0x0000000506007986 */ /* 0x0041e8000c10190c */
[----:B------:R-:W2:Y:S04]  /*03d0*/  LD.E.STRONG.SM R9, desc[UR12][R2.64+0x4] ;  /* 0x0000040c02097980 */ /* 0x000ea8000c10b900 */
[----:B--2---:R0:W-:Y:S04]  /*03e0*/  STG.E desc[UR12][R6.64+0x4], R9 ;  /* 0x0000040906007986 */ /* 0x0041e8000c10190c */
[----:B------:R-:W2:Y:S04]  /*03f0*/  LD.E.STRONG.SM R11, desc[UR12][R2.64+0x8] ;  /* 0x0000080c020b7980 */ /* 0x000ea8000c10b900 */
[----:B--2---:R0:W-:Y:S04]  /*0400*/  STG.E desc[UR12][R6.64+0x8], R11 ;  /* 0x0000080b06007986 */ /* 0x0041e8000c10190c */
[----:B------:R-:W2:Y:S01]  /*0410*/  LD.E.STRONG.SM R13, desc[UR12][R2.64+0xc] ;  /* 0x00000c0c020d7980 */ /* 0x000ea2000c10b900 */
[----:B------:R-:W-:-:S03]  /*0420*/  IADD3 R0, PT, PT, R0, 0x4, RZ ;  /* 0x0000000400007810 */ /* 0x000fc60007ffe0ff */
[----:B--2---:R0:W-:Y:S04]  /*0430*/  STG.E desc[UR12][R6.64+0xc], R13 ;  /* 0x00000c0d06007986 */ /* 0x0041e8000c10190c */
.L_x_7:
        /* <DEDUP_REMOVED lines=8> */
[----:B---3--:R-:W2:Y:S01]  /*04c0*/  LD.E.STRONG.SM R7, desc[UR12][R2.64] ;  /* 0x0000000c02077980 */ /* 0x008ea2000c10b900 */
[----:B0-----:R-:W-:-:S05]  /*04d0*/  IMAD.WIDE.U32 R4, R0, 0x4, R4 ;  /* 0x0000000400047825 */ /* 0x001fca00078e0004 */
[----:B--2---:R1:W-:Y:S04]  /*04e0*/  STG.E desc[UR12][R4.64], R7 ;  /* 0x0000000704007986 */ /* 0x0043e8000c10190c */
[----:B------:R-:W2:Y:S01]  /*04f0*/  LD.E.STRONG.SM R9, desc[UR12][R2.64+0x4] ;  /* 0x0000040c02097980 */ /* 0x000ea2000c10b900 */
[----:B------:R-:W-:-:S03]  /*0500*/  VIADD R0, R0, 0x2 ;  /* 0x0000000200007836 */ /* 0x000fc60000000000 */
[----:B--2---:R1:W-:Y:S04]  /*0510*/  STG.E desc[UR12][R4.64+0x4], R9 ;  /* 0x0000040904007986 */ /* 0x0043e8000c10190c */
.L_x_8:
[----:B------:R-:W-:Y:S05]  /*0520*/  @P1 EXIT ;  /* 0x000000000000194d */ /* 0x000fea0003800000 */
[----:B------:R-:W2:Y:S08]  /*0530*/  LDC.64 R2, c[0x0][0x380] ;  /* 0x0000e000ff027b82 */ /* 0x000eb00000000a00 */
[----:B01----:R-:W0:Y:S01]  /*0540*/  LDC.64 R4, c[0x0][0x388] ;  /* 0x0000e200ff047b82 */ /* 0x003e220000000a00 */
[----:B--2---:R-:W-:-:S06]  /*0550*/  IMAD.WIDE.U32 R2, R0, 0x4, R2 ;  /* 0x0000000400027825 */ /* 0x004fcc00078e0002 */
[----:B------:R-:W2:Y:S01]  /*0560*/  LD.E.STRONG.SM R3, desc[UR12][R2.64] ;  /* 0x0000000c02037980 */ /* 0x000ea2000c10b900 */
[----:B0-----:R-:W-:-:S05]  /*0570*/  IMAD.WIDE.U32 R4, R0, 0x4, R4 ;  /* 0x0000000400047825 */ /* 0x001fca00078e0004 */
[----:B--2---:R-:W-:Y:S01]  /*0580*/  STG.E desc[UR12][R4.64], R3 ;  /* 0x0000000304007986 */ /* 0x004fe2000c10190c */
[----:B------:R-:W-:Y:S05]  /*0590*/  EXIT ;  /* 0x000000000000794d */ /* 0x000fea0003800000 */
.L_x_9:
        /* <DEDUP_REMOVED lines=14> */
.L_x_11:


//--------------------- .nv.shared.reserved.0     --------------------------
	.section	.nv.shared.reserved.0,"aw",@nobits
	.weak		__nv_reservedSMEM_offset_0_alias
	.size		__nv_reservedSMEM_offset_0_alias, 0, 64
	.other		__nv_reservedSMEM_offset_0_alias,@"STO_CUDA_RESERVED_SHARED STV_DEFAULT"
__nv_reservedSMEM_offset_0_alias:
	.zero		0
	.zero		64


//--------------------- .nv.constant0._Z7load_cgPiS_i --------------------------
	.section	.nv.constant0._Z7load_cgPiS_i,"a",@progbits
	.sectionflags	@""
	.align	4
.nv.constant0._Z7load_cgPiS_i:
	.zero		916


//--------------------- .nv.constant0._Z7load_caPiS_i --------------------------
	.section	.nv.constant0._Z7load_caPiS_i,"a",@progbits
	.sectionflags	@""
	.align	4
.nv.constant0._Z7load_caPiS_i:
	.zero		916


//--------------------- SYMBOLS --------------------------

	.type		.nv.reservedSmem.offset0,@object
	.size		.nv.reservedSmem.offset0,0x4
